//
// Generated by NVIDIA NVVM Compiler
//
// Compiler Build ID: CL-36424714
// Cuda compilation tools, release 13.0, V13.0.88
// Based on NVVM 20.0.0
//

.version 9.0
.target sm_100
.address_size 64

	// .globl	_Z12helloFromGPUv
.extern .func  (.param .b32 func_retval0) vprintf
(
	.param .b64 vprintf_param_0,
	.param .b64 vprintf_param_1
)
;
.global .align 1 .b8 $str[57] = {72, 101, 108, 108, 111, 32, 87, 111, 114, 108, 100, 32, 102, 114, 111, 109, 32, 71, 80, 85, 33, 32, 66, 108, 111, 99, 107, 32, 73, 68, 58, 32, 37, 100, 44, 32, 84, 104, 114, 101, 97, 100, 32, 73, 68, 58, 32, 40, 37, 100, 44, 32, 37, 100, 41, 10};

.visible .entry _Z12helloFromGPUv()
{
	.local .align 8 .b8 	__local_depot0[16];
	.reg .b64 	%SP;
	.reg .b64 	%SPL;
	.reg .b32 	%r<6>;
	.reg .b64 	%rd<5>;

	mov.u64 	%SPL, __local_depot0;
	cvta.local.u64 	%SP, %SPL;
	add.u64 	%rd1, %SP, 0;
	add.u64 	%rd2, %SPL, 0;
	mov.u32 	%r1, %ctaid.x;
	mov.u32 	%r2, %tid.x;
	mov.u32 	%r3, %tid.y;
	st.local.v2.u32 	[%rd2], {%r1, %r2};
	st.local.u32 	[%rd2+8], %r3;
	mov.u64 	%rd3, $str;
	cvta.global.u64 	%rd4, %rd3;
	{ // callseq 0, 0
	.param .b64 param0;
	st.param.b64 	[param0], %rd4;
	.param .b64 param1;
	st.param.b64 	[param1], %rd1;
	.param .b32 retval0;
	call.uni (retval0), 
	vprintf, 
	(
	param0, 
	param1
	);
	ld.param.b32 	%r4, [retval0];
	} // callseq 0
	ret;

}


// ===== COMPILED SASS (sm_100) =====

	.target	sm_100

	.elftype	@"ET_EXEC"


//--------------------- .note.nv.tkinfo           --------------------------
	.section	.note.nv.tkinfo,"",@"SHT_NOTE"
	.sectionflags	@"SHF_NOTE_NV_TKINFO"
	.tkinfo
        /*0018*/ 	.word	0x00000002
        /*0030*/ 	.string	""
        /*0030*/ 	.string	"ptxas"
        /*0030*/ 	.string	"Cuda compilation tools, release 13.0, V13.0.88"
        /*0030*/ 	.string	"Build cuda_13.0.r13.0/compiler.36424714_0"
        /*0030*/ 	.string	"-arch sm_100 -m 64 "



//--------------------- .note.nv.cuinfo           --------------------------
	.section	.note.nv.cuinfo,"",@"SHT_NOTE"
	.sectionflags	@"SHF_NOTE_NV_CUINFO"
        /*0018*/ 	.short	0x0002
        /*001a*/ 	.short	0x0064
        /*001c*/ 	.short	0x0082
	.zero		2


//--------------------- .nv.info                  --------------------------
	.section	.nv.info,"",@"SHT_CUDA_INFO"
	.align	4


	//----- nvinfo : EIATTR_REGCOUNT
	.align		4
        /*0000*/ 	.byte	0x04, 0x2f
        /*0002*/ 	.short	(.L_2 - .L_1)
	.align		4
.L_1:
        /*0004*/ 	.word	index@(_Z12helloFromGPUv)
        /*0008*/ 	.word	0x00000018


	//----- nvinfo : EIATTR_FRAME_SIZE
	.align		4
.L_2:
        /*000c*/ 	.byte	0x04, 0x11
        /*000e*/ 	.short	(.L_4 - .L_3)
	.align		4
.L_3:
        /*0010*/ 	.word	index@(_Z12helloFromGPUv)
        /*0014*/ 	.word	0x00000010


	//----- nvinfo : EIATTR_MIN_STACK_SIZE
	.align		4
.L_4:
        /*0018*/ 	.byte	0x04, 0x12
        /*001a*/ 	.short	(.L_6 - .L_5)
	.align		4
.L_5:
        /*001c*/ 	.word	index@(_Z12helloFromGPUv)
        /*0020*/ 	.word	0x00000010
.L_6:


//--------------------- .nv.compat                --------------------------
	.section	.nv.compat,"",@"SHT_CUDA_COMPAT_INFO"
	.align	4
        /*0000*/ 	.byte	0x02, 0x09, 0x00, 0x00, 0x02, 0x02, 0x01, 0x00, 0x02, 0x05, 0x05, 0x00, 0x03, 0x07, 0x01, 0x01
        /*0010*/ 	.byte	0x02, 0x03, 0x00, 0x00, 0x02, 0x06, 0x01, 0x00, 0x04, 0x0b, 0x08, 0x00, 0x09, 0x00, 0x00, 0x00
        /*0020*/ 	.byte	0x00, 0x00, 0x00, 0x00


//--------------------- .nv.info._Z12helloFromGPUv --------------------------
	.section	.nv.info._Z12helloFromGPUv,"",@"SHT_CUDA_INFO"
	.sectionflags	@""
	.align	4


	//----- nvinfo : EIATTR_CUDA_API_VERSION
	.align		4
        /*0000*/ 	.byte	0x04, 0x37
        /*0002*/ 	.short	(.L_8 - .L_7)
.L_7:
        /*0004*/ 	.word	0x00000082


	//----- nvinfo : EIATTR_SPARSE_MMA_MASK
	.align		4
.L_8:
        /*0008*/ 	.byte	0x03, 0x50
        /*000a*/ 	.short	0x0000


	//----- nvinfo : EIATTR_MAXREG_COUNT
	.align		4
        /*000c*/ 	.byte	0x03, 0x1b
        /*000e*/ 	.short	0x00ff


	//----- nvinfo : EIATTR_EXTERNS
	.align		4
        /*0010*/ 	.byte	0x04, 0x0f
        /*0012*/ 	.short	(.L_10 - .L_9)


	//   ....[0]....
	.align		4
.L_9:
        /*0014*/ 	.word	index@(vprintf)


	//----- nvinfo : EIATTR_MERCURY_ISA_VERSION
	.align		4
.L_10:
        /*0018*/ 	.byte	0x03, 0x5f
        /*001a*/ 	.short	0x0101


	//----- nvinfo : EIATTR_VRC_CTA_INIT_COUNT
	.align		4
        /*001c*/ 	.byte	0x02, 0x4a
	.zero		1
	.zero		1


	//----- nvinfo : EIATTR_SYSCALL_OFFSETS
	.align		4
        /*0020*/ 	.byte	0x04, 0x46
        /*0022*/ 	.short	(.L_12 - .L_11)


	//   ....[0]....
.L_11:
        /*0024*/ 	.word	0x00000110


	//----- nvinfo : EIATTR_EXIT_INSTR_OFFSETS
	.align		4
.L_12:
        /*0028*/ 	.byte	0x04, 0x1c
        /*002a*/ 	.short	(.L_14 - .L_13)


	//   ....[0]....
.L_13:
        /*002c*/ 	.word	0x00000120


	//----- nvinfo : EIATTR_SW_WAR
	.align		4
.L_14:
        /*0030*/ 	.byte	0x04, 0x36
        /*0032*/ 	.short	(.L_16 - .L_15)
.L_15:
        /*0034*/ 	.word	0x00000008
.L_16:


//--------------------- .nv.callgraph             --------------------------
	.section	.nv.callgraph,"",@"SHT_CUDA_CALLGRAPH"
	.align	4
	.sectionentsize	8
	.align		4
        /*0000*/ 	.word	0x00000000
	.align		4
        /*0004*/ 	.word	0xffffffff
	.align		4
        /*0008*/ 	.word	index@(_Z12helloFromGPUv)
	.align		4
        /*000c*/ 	.word	index@(vprintf)
	.align		4
        /*0010*/ 	.word	0x00000000
	.align		4
        /*0014*/ 	.word	0xfffffffe
	.align		4
        /*0018*/ 	.word	0x00000000
	.align		4
        /*001c*/ 	.word	0xfffffffd
	.align		4
        /*0020*/ 	.word	0x00000000
	.align		4
        /*0024*/ 	.word	0xfffffffc


//--------------------- .nv.constant4             --------------------------
	.section	.nv.constant4,"a",@progbits
	.align	8
	.align		8
.nv.constant4:
        /*0000*/ 	.dword	vprintf
	.align		8
        /*0008*/ 	.dword	$str


//--------------------- .text._Z12helloFromGPUv   --------------------------
	.section	.text._Z12helloFromGPUv,"ax",@progbits
	.align	128
        .global         _Z12helloFromGPUv
        .type           _Z12helloFromGPUv,@function
        .size           _Z12helloFromGPUv,(.L_x_2 - _Z12helloFromGPUv)
        .other          _Z12helloFromGPUv,@"STO_CUDA_ENTRY STV_DEFAULT"
_Z12helloFromGPUv:
.text._Z12helloFromGPUv:
[----:B------:R-:W0:Y:S01]  /*0000*/  LDC R1, c[0x0][0x37c] ;  /* 0x0000df00ff017b82 */ /* 0x000e220000000800 */
[----:B------:R-:W1:Y:S01]  /*0010*/  S2R R8, SR_CTAID.X ;  /* 0x0000000000087919 */ /* 0x000e620000002500 */
[----:B0-----:R-:W-:Y:S01]  /*0020*/  VIADD R1, R1, 0xfffffff0 ;  /* 0xfffffff001017836 */ /* 0x001fe20000000000 */
[----:B------:R-:W-:Y:S01]  /*0030*/  MOV R0, 0x0 ;  /* 0x0000000000007802 */ /* 0x000fe20000000f00 */
[----:B------:R-:W0:Y:S01]  /*0040*/  LDCU UR4, c[0x0][0x2f8] ;  /* 0x00005f00ff0477ac */ /* 0x000e220008000800 */
[----:B------:R-:W1:Y:S03]  /*0050*/  S2R R9, SR_TID.X ;  /* 0x0000000000097919 */ /* 0x000e660000002100 */
[----:B------:R2:W3:Y:S01]  /*0060*/  LDC.64 R2, c[0x4][R0] ;  /* 0x0100000000027b82 */ /* 0x0004e20000000a00 */
[----:B------:R-:W4:Y:S01]  /*0070*/  LDCU.64 UR6, c[0x4][0x8] ;  /* 0x01000100ff0677ac */ /* 0x000f220008000a00 */
[----:B------:R-:W5:Y:S01]  /*0080*/  S2R R10, SR_TID.Y ;  /* 0x00000000000a7919 */ /* 0x000f620000002200 */
[----:B------:R-:W2:Y:S01]  /*0090*/  LDCU UR5, c[0x0][0x2fc] ;  /* 0x00005f80ff0577ac */ /* 0x000ea20008000800 */
[----:B0-----:R-:W-:Y:S01]  /*00a0*/  IADD3 R6, P0, PT, R1, UR4, RZ ;  /* 0x0000000401067c10 */ /* 0x001fe2000ff1e0ff */
[----:B----4-:R-:W-:Y:S01]  /*00b0*/  IMAD.U32 R4, RZ, RZ, UR6 ;  /* 0x00000006ff047e24 */ /* 0x010fe2000f8e00ff */
[----:B------:R-:W-:-:S03]  /*00c0*/  MOV R5, UR7 ;  /* 0x0000000700057c02 */ /* 0x000fc60008000f00 */
[----:B--2---:R-:W-:Y:S01]  /*00d0*/  IMAD.X R7, RZ, RZ, UR5, P0 ;  /* 0x00000005ff077e24 */ /* 0x004fe200080e06ff */
[----:B-1----:R0:W-:Y:S04]  /*00e0*/  STL.64 [R1], R8 ;  /* 0x0000000801007387 */ /* 0x0021e80000100a00 */
[----:B-----5:R0:W-:Y:S03]  /*00f0*/  STL [R1+0x8], R10 ;  /* 0x0000080a01007387 */ /* 0x0201e60000100800 */
[----:B------:R-:W-:-:S07]  /*0100*/  LEPC R20, `(.L_x_0) ;  /* 0x000000001014794e */ /* 0x000fce0000000000 */
[----:B0--3--:R-:W-:Y:S05]  /*0110*/  CALL.ABS.NOINC R2 ;  /* 0x0000000002007343 */ /* 0x009fea0003c00000 */
.L_x_0:
[----:B------:R-:W-:Y:S05]  /*0120*/  EXIT ;  /* 0x000000000000794d */ /* 0x000fea0003800000 */
.L_x_1:
[----:B------:R-:W-:-:S00]  /*0130*/  BRA `(.L_x_1) ;  /* 0xfffffffc00fc7947 */ /* 0x000fc0000383ffff */
[----:B------:R-:W-:-:S00]  /*0140*/  NOP ;  /* 0x0000000000007918 */ /* 0x000fc00000000000 */
        /* <DEDUP_REMOVED lines=11> */
.L_x_2:


//--------------------- .nv.global.init           --------------------------
	.section	.nv.global.init,"aw",@progbits
.nv.global.init:
	.type		$str,@object
	.size		$str,(.L_0 - $str)
$str:
        /*0000*/ 	.byte	0x48, 0x65, 0x6c, 0x6c, 0x6f, 0x20, 0x57, 0x6f, 0x72, 0x6c, 0x64, 0x20, 0x66, 0x72, 0x6f, 0x6d
        /*0010*/ 	.byte	0x20, 0x47, 0x50, 0x55, 0x21, 0x20, 0x42, 0x6c, 0x6f, 0x63, 0x6b, 0x20, 0x49, 0x44, 0x3a, 0x20
        /*0020*/ 	.byte	0x25, 0x64, 0x2c, 0x20, 0x54, 0x68, 0x72, 0x65, 0x61, 0x64, 0x20, 0x49, 0x44, 0x3a, 0x20, 0x28
        /*0030*/ 	.byte	0x25, 0x64, 0x2c, 0x20, 0x25, 0x64, 0x29, 0x0a, 0x00
.L_0:


//--------------------- .nv.shared.reserved.0     --------------------------
	.section	.nv.shared.reserved.0,"aw",@nobits
	.weak		__nv_reservedSMEM_offset_0_alias
	.size		__nv_reservedSMEM_offset_0_alias, 0, 64
	.other		__nv_reservedSMEM_offset_0_alias,@"STO_CUDA_RESERVED_SHARED STV_DEFAULT"
__nv_reservedSMEM_offset_0_alias:
	.zero		0
	.zero		64


//--------------------- .nv.constant0._Z12helloFromGPUv --------------------------
	.section	.nv.constant0._Z12helloFromGPUv,"a",@progbits
	.sectionflags	@""
	.align	4
.nv.constant0._Z12helloFromGPUv:
	.zero		896


//--------------------- SYMBOLS --------------------------

	.type		.nv.reservedSmem.offset0,@object
	.size		.nv.reservedSmem.offset0,0x4
	.type		vprintf,@function
